//
// Generated by NVIDIA NVVM Compiler
//
// Compiler Build ID: CL-36424714
// Cuda compilation tools, release 13.0, V13.0.88
// Based on NVVM 20.0.0
//

.version 9.0
.target sm_100
.address_size 64

	// .globl	_Z13getlocalmaxcuPlS_l
// _ZZ13getlocalmaxcuPlS_lE9tempMaxes has been demoted
// _ZZ8getmaxcuPlS_lE9tempMaxes has been demoted

.visible .entry _Z13getlocalmaxcuPlS_l(
	.param .u64 .ptr .align 1 _Z13getlocalmaxcuPlS_l_param_0,
	.param .u64 .ptr .align 1 _Z13getlocalmaxcuPlS_l_param_1,
	.param .u64 _Z13getlocalmaxcuPlS_l_param_2
)
{
	.reg .pred 	%p<35>;
	.reg .b32 	%r<8>;
	.reg .b64 	%rd<58>;
	// demoted variable
	.shared .align 8 .b8 _ZZ13getlocalmaxcuPlS_lE9tempMaxes[2048];
	ld.param.u64 	%rd20, [_Z13getlocalmaxcuPlS_l_param_0];
	ld.param.u64 	%rd21, [_Z13getlocalmaxcuPlS_l_param_1];
	ld.param.u64 	%rd22, [_Z13getlocalmaxcuPlS_l_param_2];
	mov.u32 	%r1, %tid.x;
	cvt.u64.u32 	%rd23, %r1;
	mov.u32 	%r2, %ctaid.x;
	mov.u32 	%r4, %ntid.x;
	mul.lo.s32 	%r5, %r2, %r4;
	cvt.u64.u32 	%rd24, %r5;
	add.s64 	%rd1, %rd24, %rd23;
	setp.ge.s64 	%p1, %rd1, %rd22;
	shl.b32 	%r6, %r1, 3;
	mov.u32 	%r7, _ZZ13getlocalmaxcuPlS_lE9tempMaxes;
	add.s32 	%r3, %r7, %r6;
	@%p1 bra 	$L__BB0_2;
	cvta.to.global.u64 	%rd27, %rd20;
	shl.b64 	%rd28, %rd1, 3;
	add.s64 	%rd29, %rd27, %rd28;
	ld.global.u64 	%rd51, [%rd29];
	st.shared.u64 	[%r3], %rd51;
	bra.uni 	$L__BB0_3;
$L__BB0_2:
	mov.b64 	%rd26, 0;
	st.shared.u64 	[%r3], %rd26;
$L__BB0_3:
	bar.sync 	0;
	setp.gt.u32 	%p2, %r1, 127;
	add.s64 	%rd31, %rd1, 128;
	setp.ge.s64 	%p3, %rd31, %rd22;
	or.pred  	%p4, %p2, %p3;
	@%p4 bra 	$L__BB0_6;
	ld.shared.u64 	%rd4, [%r3+1024];
	setp.le.s64 	%p5, %rd4, %rd51;
	@%p5 bra 	$L__BB0_6;
	st.shared.u64 	[%r3], %rd4;
	mov.u64 	%rd51, %rd4;
$L__BB0_6:
	bar.sync 	0;
	setp.gt.u32 	%p6, %r1, 63;
	add.s64 	%rd33, %rd1, 64;
	setp.ge.s64 	%p7, %rd33, %rd22;
	or.pred  	%p8, %p6, %p7;
	@%p8 bra 	$L__BB0_9;
	ld.shared.u64 	%rd6, [%r3+512];
	setp.le.s64 	%p9, %rd6, %rd51;
	@%p9 bra 	$L__BB0_9;
	st.shared.u64 	[%r3], %rd6;
	mov.u64 	%rd51, %rd6;
$L__BB0_9:
	bar.sync 	0;
	setp.gt.u32 	%p10, %r1, 31;
	add.s64 	%rd35, %rd1, 32;
	setp.ge.s64 	%p11, %rd35, %rd22;
	or.pred  	%p12, %p10, %p11;
	@%p12 bra 	$L__BB0_12;
	ld.shared.u64 	%rd8, [%r3+256];
	setp.le.s64 	%p13, %rd8, %rd51;
	@%p13 bra 	$L__BB0_12;
	st.shared.u64 	[%r3], %rd8;
	mov.u64 	%rd51, %rd8;
$L__BB0_12:
	bar.sync 	0;
	setp.gt.u32 	%p14, %r1, 15;
	add.s64 	%rd37, %rd1, 16;
	setp.ge.s64 	%p15, %rd37, %rd22;
	or.pred  	%p16, %p14, %p15;
	@%p16 bra 	$L__BB0_15;
	ld.shared.u64 	%rd10, [%r3+128];
	setp.le.s64 	%p17, %rd10, %rd51;
	@%p17 bra 	$L__BB0_15;
	st.shared.u64 	[%r3], %rd10;
	mov.u64 	%rd51, %rd10;
$L__BB0_15:
	bar.sync 	0;
	setp.gt.u32 	%p18, %r1, 7;
	add.s64 	%rd39, %rd1, 8;
	setp.ge.s64 	%p19, %rd39, %rd22;
	or.pred  	%p20, %p18, %p19;
	@%p20 bra 	$L__BB0_18;
	ld.shared.u64 	%rd12, [%r3+64];
	setp.le.s64 	%p21, %rd12, %rd51;
	@%p21 bra 	$L__BB0_18;
	st.shared.u64 	[%r3], %rd12;
	mov.u64 	%rd51, %rd12;
$L__BB0_18:
	bar.sync 	0;
	setp.gt.u32 	%p22, %r1, 3;
	add.s64 	%rd41, %rd1, 4;
	setp.ge.s64 	%p23, %rd41, %rd22;
	or.pred  	%p24, %p22, %p23;
	@%p24 bra 	$L__BB0_21;
	ld.shared.u64 	%rd14, [%r3+32];
	setp.le.s64 	%p25, %rd14, %rd51;
	@%p25 bra 	$L__BB0_21;
	st.shared.u64 	[%r3], %rd14;
	mov.u64 	%rd51, %rd14;
$L__BB0_21:
	bar.sync 	0;
	setp.gt.u32 	%p26, %r1, 1;
	add.s64 	%rd43, %rd1, 2;
	setp.ge.s64 	%p27, %rd43, %rd22;
	or.pred  	%p28, %p26, %p27;
	@%p28 bra 	$L__BB0_24;
	ld.shared.u64 	%rd16, [%r3+16];
	setp.le.s64 	%p29, %rd16, %rd51;
	@%p29 bra 	$L__BB0_24;
	st.shared.u64 	[%r3], %rd16;
	mov.u64 	%rd51, %rd16;
$L__BB0_24:
	bar.sync 	0;
	setp.ne.s32 	%p30, %r1, 0;
	add.s64 	%rd45, %rd1, 1;
	setp.ge.s64 	%p31, %rd45, %rd22;
	or.pred  	%p32, %p30, %p31;
	@%p32 bra 	$L__BB0_27;
	ld.shared.u64 	%rd18, [_ZZ13getlocalmaxcuPlS_lE9tempMaxes+8];
	setp.le.s64 	%p33, %rd18, %rd51;
	@%p33 bra 	$L__BB0_27;
	st.shared.u64 	[%r3], %rd18;
	mov.u64 	%rd51, %rd18;
$L__BB0_27:
	setp.ne.s32 	%p34, %r1, 0;
	@%p34 bra 	$L__BB0_29;
	cvta.to.global.u64 	%rd46, %rd21;
	mul.wide.u32 	%rd47, %r2, 8;
	add.s64 	%rd48, %rd46, %rd47;
	st.global.u64 	[%rd48], %rd51;
$L__BB0_29:
	ret;

}
	// .globl	_Z8getmaxcuPlS_l
.visible .entry _Z8getmaxcuPlS_l(
	.param .u64 .ptr .align 1 _Z8getmaxcuPlS_l_param_0,
	.param .u64 .ptr .align 1 _Z8getmaxcuPlS_l_param_1,
	.param .u64 _Z8getmaxcuPlS_l_param_2
)
{
	.reg .pred 	%p<35>;
	.reg .b32 	%r<13>;
	.reg .b64 	%rd<54>;
	// demoted variable
	.shared .align 8 .b8 _ZZ8getmaxcuPlS_lE9tempMaxes[2048];
	ld.param.u64 	%rd20, [_Z8getmaxcuPlS_l_param_0];
	ld.param.u64 	%rd21, [_Z8getmaxcuPlS_l_param_1];
	ld.param.u64 	%rd22, [_Z8getmaxcuPlS_l_param_2];
	mov.u32 	%r3, %tid.x;
	cvt.u64.u32 	%rd1, %r3;
	setp.le.s64 	%p1, %rd22, %rd1;
	shl.b32 	%r4, %r3, 3;
	mov.u32 	%r5, _ZZ8getmaxcuPlS_lE9tempMaxes;
	add.s32 	%r1, %r5, %r4;
	@%p1 bra 	$L__BB1_2;
	cvta.to.global.u64 	%rd25, %rd20;
	shl.b64 	%rd26, %rd1, 3;
	add.s64 	%rd27, %rd25, %rd26;
	ld.global.u64 	%rd47, [%rd27];
	st.shared.u64 	[%r1], %rd47;
	bra.uni 	$L__BB1_3;
$L__BB1_2:
	mov.b64 	%rd24, 0;
	st.shared.u64 	[%r1], %rd24;
$L__BB1_3:
	cvt.u32.u64 	%r6, %rd1;
	bar.sync 	0;
	setp.gt.u32 	%p2, %r6, 127;
	add.s64 	%rd29, %rd1, 128;
	setp.ge.s64 	%p3, %rd29, %rd22;
	or.pred  	%p4, %p2, %p3;
	@%p4 bra 	$L__BB1_6;
	ld.shared.u64 	%rd4, [%r1+1024];
	setp.le.s64 	%p5, %rd4, %rd47;
	@%p5 bra 	$L__BB1_6;
	st.shared.u64 	[%r1], %rd4;
	mov.u64 	%rd47, %rd4;
$L__BB1_6:
	bar.sync 	0;
	setp.gt.u32 	%p6, %r6, 63;
	add.s64 	%rd31, %rd1, 64;
	setp.ge.s64 	%p7, %rd31, %rd22;
	or.pred  	%p8, %p6, %p7;
	@%p8 bra 	$L__BB1_9;
	ld.shared.u64 	%rd6, [%r1+512];
	setp.le.s64 	%p9, %rd6, %rd47;
	@%p9 bra 	$L__BB1_9;
	st.shared.u64 	[%r1], %rd6;
	mov.u64 	%rd47, %rd6;
$L__BB1_9:
	bar.sync 	0;
	setp.gt.u32 	%p10, %r6, 31;
	add.s64 	%rd33, %rd1, 32;
	setp.ge.s64 	%p11, %rd33, %rd22;
	or.pred  	%p12, %p10, %p11;
	@%p12 bra 	$L__BB1_12;
	ld.shared.u64 	%rd8, [%r1+256];
	setp.le.s64 	%p13, %rd8, %rd47;
	@%p13 bra 	$L__BB1_12;
	st.shared.u64 	[%r1], %rd8;
	mov.u64 	%rd47, %rd8;
$L__BB1_12:
	bar.sync 	0;
	setp.gt.u32 	%p14, %r6, 15;
	add.s64 	%rd35, %rd1, 16;
	setp.ge.s64 	%p15, %rd35, %rd22;
	or.pred  	%p16, %p14, %p15;
	@%p16 bra 	$L__BB1_15;
	ld.shared.u64 	%rd10, [%r1+128];
	setp.le.s64 	%p17, %rd10, %rd47;
	@%p17 bra 	$L__BB1_15;
	st.shared.u64 	[%r1], %rd10;
	mov.u64 	%rd47, %rd10;
$L__BB1_15:
	bar.sync 	0;
	setp.gt.u32 	%p18, %r6, 7;
	add.s64 	%rd37, %rd1, 8;
	setp.ge.s64 	%p19, %rd37, %rd22;
	or.pred  	%p20, %p18, %p19;
	@%p20 bra 	$L__BB1_18;
	ld.shared.u64 	%rd12, [%r1+64];
	setp.le.s64 	%p21, %rd12, %rd47;
	@%p21 bra 	$L__BB1_18;
	st.shared.u64 	[%r1], %rd12;
	mov.u64 	%rd47, %rd12;
$L__BB1_18:
	bar.sync 	0;
	setp.gt.u32 	%p22, %r6, 3;
	add.s64 	%rd39, %rd1, 4;
	setp.ge.s64 	%p23, %rd39, %rd22;
	or.pred  	%p24, %p22, %p23;
	@%p24 bra 	$L__BB1_21;
	ld.shared.u64 	%rd14, [%r1+32];
	setp.le.s64 	%p25, %rd14, %rd47;
	@%p25 bra 	$L__BB1_21;
	st.shared.u64 	[%r1], %rd14;
	mov.u64 	%rd47, %rd14;
$L__BB1_21:
	bar.sync 	0;
	setp.gt.u32 	%p26, %r6, 1;
	add.s64 	%rd41, %rd1, 2;
	setp.ge.s64 	%p27, %rd41, %rd22;
	or.pred  	%p28, %p26, %p27;
	@%p28 bra 	$L__BB1_24;
	ld.shared.u64 	%rd16, [%r1+16];
	setp.le.s64 	%p29, %rd16, %rd47;
	@%p29 bra 	$L__BB1_24;
	st.shared.u64 	[%r1], %rd16;
	mov.u64 	%rd47, %rd16;
$L__BB1_24:
	bar.sync 	0;
	setp.ne.s32 	%p30, %r6, 0;
	add.s64 	%rd43, %rd1, 1;
	setp.ge.s64 	%p31, %rd43, %rd22;
	or.pred  	%p32, %p30, %p31;
	@%p32 bra 	$L__BB1_27;
	ld.shared.u64 	%rd18, [_ZZ8getmaxcuPlS_lE9tempMaxes+8];
	setp.le.s64 	%p33, %rd18, %rd47;
	@%p33 bra 	$L__BB1_27;
	st.shared.u64 	[%r1], %rd18;
	mov.u64 	%rd47, %rd18;
$L__BB1_27:
	setp.ne.s32 	%p34, %r6, 0;
	@%p34 bra 	$L__BB1_29;
	cvta.to.global.u64 	%rd44, %rd21;
	st.global.u64 	[%rd44], %rd47;
$L__BB1_29:
	ret;

}


// ===== COMPILED SASS (sm_100) =====

	.target	sm_100

	.elftype	@"ET_EXEC"


//--------------------- .note.nv.tkinfo           --------------------------
	.section	.note.nv.tkinfo,"",@"SHT_NOTE"
	.sectionflags	@"SHF_NOTE_NV_TKINFO"
	.tkinfo
        /*0018*/ 	.word	0x00000002
        /*0030*/ 	.string	""
        /*0030*/ 	.string	"ptxas"
        /*0030*/ 	.string	"Cuda compilation tools, release 13.0, V13.0.88"
        /*0030*/ 	.string	"Build cuda_13.0.r13.0/compiler.36424714_0"
        /*0030*/ 	.string	"-arch sm_100 -m 64 "



//--------------------- .note.nv.cuinfo           --------------------------
	.section	.note.nv.cuinfo,"",@"SHT_NOTE"
	.sectionflags	@"SHF_NOTE_NV_CUINFO"
        /*0018*/ 	.short	0x0002
        /*001a*/ 	.short	0x0064
        /*001c*/ 	.short	0x0082
	.zero		2


//--------------------- .nv.info                  --------------------------
	.section	.nv.info,"",@"SHT_CUDA_INFO"
	.align	4


	//----- nvinfo : EIATTR_REGCOUNT
	.align		4
        /*0000*/ 	.byte	0x04, 0x2f
        /*0002*/ 	.short	(.L_1 - .L_0)
	.align		4
.L_0:
        /*0004*/ 	.word	index@(_Z13getlocalmaxcuPlS_l)
        /*0008*/ 	.word	0x00000013


	//----- nvinfo : EIATTR_FRAME_SIZE
	.align		4
.L_1:
        /*000c*/ 	.byte	0x04, 0x11
        /*000e*/ 	.short	(.L_3 - .L_2)
	.align		4
.L_2:
        /*0010*/ 	.word	index@(_Z13getlocalmaxcuPlS_l)
        /*0014*/ 	.word	0x00000000


	//----- nvinfo : EIATTR_REGCOUNT
	.align		4
.L_3:
        /*0018*/ 	.byte	0x04, 0x2f
        /*001a*/ 	.short	(.L_5 - .L_4)
	.align		4
.L_4:
        /*001c*/ 	.word	index@(_Z8getmaxcuPlS_l)
        /*0020*/ 	.word	0x00000012


	//----- nvinfo : EIATTR_FRAME_SIZE
	.align		4
.L_5:
        /*0024*/ 	.byte	0x04, 0x11
        /*0026*/ 	.short	(.L_7 - .L_6)
	.align		4
.L_6:
        /*0028*/ 	.word	index@(_Z8getmaxcuPlS_l)
        /*002c*/ 	.word	0x00000000


	//----- nvinfo : EIATTR_MIN_STACK_SIZE
	.align		4
.L_7:
        /*0030*/ 	.byte	0x04, 0x12
        /*0032*/ 	.short	(.L_9 - .L_8)
	.align		4
.L_8:
        /*0034*/ 	.word	index@(_Z8getmaxcuPlS_l)
        /*0038*/ 	.word	0x00000000


	//----- nvinfo : EIATTR_MIN_STACK_SIZE
	.align		4
.L_9:
        /*003c*/ 	.byte	0x04, 0x12
        /*003e*/ 	.short	(.L_11 - .L_10)
	.align		4
.L_10:
        /*0040*/ 	.word	index@(_Z13getlocalmaxcuPlS_l)
        /*0044*/ 	.word	0x00000000
.L_11:


//--------------------- .nv.compat                --------------------------
	.section	.nv.compat,"",@"SHT_CUDA_COMPAT_INFO"
	.align	4
        /*0000*/ 	.byte	0x02, 0x09, 0x00, 0x00, 0x02, 0x02, 0x01, 0x00, 0x02, 0x05, 0x05, 0x00, 0x03, 0x07, 0x01, 0x01
        /*0010*/ 	.byte	0x02, 0x03, 0x00, 0x00, 0x02, 0x06, 0x01, 0x00, 0x04, 0x0b, 0x08, 0x00, 0x09, 0x00, 0x00, 0x00
        /*0020*/ 	.byte	0x00, 0x00, 0x00, 0x00


//--------------------- .nv.info._Z8getmaxcuPlS_l --------------------------
	.section	.nv.info._Z8getmaxcuPlS_l,"",@"SHT_CUDA_INFO"
	.sectionflags	@""
	.align	4


	//----- nvinfo : EIATTR_CUDA_API_VERSION
	.align		4
        /*0000*/ 	.byte	0x04, 0x37
        /*0002*/ 	.short	(.L_13 - .L_12)
.L_12:
        /*0004*/ 	.word	0x00000082


	//----- nvinfo : EIATTR_KPARAM_INFO
	.align		4
.L_13:
        /*0008*/ 	.byte	0x04, 0x17
        /*000a*/ 	.short	(.L_15 - .L_14)
.L_14:
        /*000c*/ 	.word	0x00000000
        /*0010*/ 	.short	0x0002
        /*0012*/ 	.short	0x0010
        /*0014*/ 	.byte	0x00, 0xf0, 0x21, 0x00


	//----- nvinfo : EIATTR_KPARAM_INFO
	.align		4
.L_15:
        /*0018*/ 	.byte	0x04, 0x17
        /*001a*/ 	.short	(.L_17 - .L_16)
.L_16:
        /*001c*/ 	.word	0x00000000
        /*0020*/ 	.short	0x0001
        /*0022*/ 	.short	0x0008
        /*0024*/ 	.byte	0x00, 0xf5, 0x21, 0x00


	//----- nvinfo : EIATTR_KPARAM_INFO
	.align		4
.L_17:
        /*0028*/ 	.byte	0x04, 0x17
        /*002a*/ 	.short	(.L_19 - .L_18)
.L_18:
        /*002c*/ 	.word	0x00000000
        /*0030*/ 	.short	0x0000
        /*0032*/ 	.short	0x0000
        /*0034*/ 	.byte	0x00, 0xf5, 0x21, 0x00


	//----- nvinfo : EIATTR_SPARSE_MMA_MASK
	.align		4
.L_19:
        /*0038*/ 	.byte	0x03, 0x50
        /*003a*/ 	.short	0x0000


	//----- nvinfo : EIATTR_MAXREG_COUNT
	.align		4
        /*003c*/ 	.byte	0x03, 0x1b
        /*003e*/ 	.short	0x00ff


	//----- nvinfo : EIATTR_NUM_BARRIERS
	.align		4
        /*0040*/ 	.byte	0x02, 0x4c
        /*0042*/ 	.byte	0x01
	.zero		1


	//----- nvinfo : EIATTR_MERCURY_ISA_VERSION
	.align		4
        /*0044*/ 	.byte	0x03, 0x5f
        /*0046*/ 	.short	0x0101


	//----- nvinfo : EIATTR_VRC_CTA_INIT_COUNT
	.align		4
        /*0048*/ 	.byte	0x02, 0x4a
	.zero		1
	.zero		1


	//----- nvinfo : EIATTR_EXIT_INSTR_OFFSETS
	.align		4
        /*004c*/ 	.byte	0x04, 0x1c
        /*004e*/ 	.short	(.L_21 - .L_20)


	//   ....[0]....
.L_20:
        /*0050*/ 	.word	0x00000890


	//   ....[1]....
        /*0054*/ 	.word	0x000008c0


	//----- nvinfo : EIATTR_CRS_STACK_SIZE
	.align		4
.L_21:
        /*0058*/ 	.byte	0x04, 0x1e
        /*005a*/ 	.short	(.L_23 - .L_22)
.L_22:
        /*005c*/ 	.word	0x00000000


	//----- nvinfo : EIATTR_CBANK_PARAM_SIZE
	.align		4
.L_23:
        /*0060*/ 	.byte	0x03, 0x19
        /*0062*/ 	.short	0x0018


	//----- nvinfo : EIATTR_PARAM_CBANK
	.align		4
        /*0064*/ 	.byte	0x04, 0x0a
        /*0066*/ 	.short	(.L_25 - .L_24)
	.align		4
.L_24:
        /*0068*/ 	.word	index@(.nv.constant0._Z8getmaxcuPlS_l)
        /*006c*/ 	.short	0x0380
        /*006e*/ 	.short	0x0018


	//----- nvinfo : EIATTR_SW_WAR
	.align		4
.L_25:
        /*0070*/ 	.byte	0x04, 0x36
        /*0072*/ 	.short	(.L_27 - .L_26)
.L_26:
        /*0074*/ 	.word	0x00000008
.L_27:


//--------------------- .nv.info._Z13getlocalmaxcuPlS_l --------------------------
	.section	.nv.info._Z13getlocalmaxcuPlS_l,"",@"SHT_CUDA_INFO"
	.sectionflags	@""
	.align	4


	//----- nvinfo : EIATTR_CUDA_API_VERSION
	.align		4
        /*0000*/ 	.byte	0x04, 0x37
        /*0002*/ 	.short	(.L_29 - .L_28)
.L_28:
        /*0004*/ 	.word	0x00000082


	//----- nvinfo : EIATTR_KPARAM_INFO
	.align		4
.L_29:
        /*0008*/ 	.byte	0x04, 0x17
        /*000a*/ 	.short	(.L_31 - .L_30)
.L_30:
        /*000c*/ 	.word	0x00000000
        /*0010*/ 	.short	0x0002
        /*0012*/ 	.short	0x0010
        /*0014*/ 	.byte	0x00, 0xf0, 0x21, 0x00


	//----- nvinfo : EIATTR_KPARAM_INFO
	.align		4
.L_31:
        /*0018*/ 	.byte	0x04, 0x17
        /*001a*/ 	.short	(.L_33 - .L_32)
.L_32:
        /*001c*/ 	.word	0x00000000
        /*0020*/ 	.short	0x0001
        /*0022*/ 	.short	0x0008
        /*0024*/ 	.byte	0x00, 0xf5, 0x21, 0x00


	//----- nvinfo : EIATTR_KPARAM_INFO
	.align		4
.L_33:
        /*0028*/ 	.byte	0x04, 0x17
        /*002a*/ 	.short	(.L_35 - .L_34)
.L_34:
        /*002c*/ 	.word	0x00000000
        /*0030*/ 	.short	0x0000
        /*0032*/ 	.short	0x0000
        /*0034*/ 	.byte	0x00, 0xf5, 0x21, 0x00


	//----- nvinfo : EIATTR_SPARSE_MMA_MASK
	.align		4
.L_35:
        /*0038*/ 	.byte	0x03, 0x50
        /*003a*/ 	.short	0x0000


	//----- nvinfo : EIATTR_MAXREG_COUNT
	.align		4
        /*003c*/ 	.byte	0x03, 0x1b
        /*003e*/ 	.short	0x00ff


	//----- nvinfo : EIATTR_NUM_BARRIERS
	.align		4
        /*0040*/ 	.byte	0x02, 0x4c
        /*0042*/ 	.byte	0x01
	.zero		1


	//----- nvinfo : EIATTR_MERCURY_ISA_VERSION
	.align		4
        /*0044*/ 	.byte	0x03, 0x5f
        /*0046*/ 	.short	0x0101


	//----- nvinfo : EIATTR_VRC_CTA_INIT_COUNT
	.align		4
        /*0048*/ 	.byte	0x02, 0x4a
	.zero		1
	.zero		1


	//----- nvinfo : EIATTR_EXIT_INSTR_OFFSETS
	.align		4
        /*004c*/ 	.byte	0x04, 0x1c
        /*004e*/ 	.short	(.L_37 - .L_36)


	//   ....[0]....
.L_36:
        /*0050*/ 	.word	0x000008e0


	//   ....[1]....
        /*0054*/ 	.word	0x00000920


	//----- nvinfo : EIATTR_CRS_STACK_SIZE
	.align		4
.L_37:
        /*0058*/ 	.byte	0x04, 0x1e
        /*005a*/ 	.short	(.L_39 - .L_38)
.L_38:
        /*005c*/ 	.word	0x00000000


	//----- nvinfo : EIATTR_CBANK_PARAM_SIZE
	.align		4
.L_39:
        /*0060*/ 	.byte	0x03, 0x19
        /*0062*/ 	.short	0x0018


	//----- nvinfo : EIATTR_PARAM_CBANK
	.align		4
        /*0064*/ 	.byte	0x04, 0x0a
        /*0066*/ 	.short	(.L_41 - .L_40)
	.align		4
.L_40:
        /*0068*/ 	.word	index@(.nv.constant0._Z13getlocalmaxcuPlS_l)
        /*006c*/ 	.short	0x0380
        /*006e*/ 	.short	0x0018


	//----- nvinfo : EIATTR_SW_WAR
	.align		4
.L_41:
        /*0070*/ 	.byte	0x04, 0x36
        /*0072*/ 	.short	(.L_43 - .L_42)
.L_42:
        /*0074*/ 	.word	0x00000008
.L_43:


//--------------------- .nv.callgraph             --------------------------
	.section	.nv.callgraph,"",@"SHT_CUDA_CALLGRAPH"
	.align	4
	.sectionentsize	8
	.align		4
        /*0000*/ 	.word	0x00000000
	.align		4
        /*0004*/ 	.word	0xffffffff
	.align		4
        /*0008*/ 	.word	0x00000000
	.align		4
        /*000c*/ 	.word	0xfffffffe
	.align		4
        /*0010*/ 	.word	0x00000000
	.align		4
        /*0014*/ 	.word	0xfffffffd
	.align		4
        /*0018*/ 	.word	0x00000000
	.align		4
        /*001c*/ 	.word	0xfffffffc


//--------------------- .text._Z8getmaxcuPlS_l    --------------------------
	.section	.text._Z8getmaxcuPlS_l,"ax",@progbits
	.align	128
        .global         _Z8getmaxcuPlS_l
        .type           _Z8getmaxcuPlS_l,@function
        .size           _Z8getmaxcuPlS_l,(.L_x_34 - _Z8getmaxcuPlS_l)
        .other          _Z8getmaxcuPlS_l,@"STO_CUDA_ENTRY STV_DEFAULT"
_Z8getmaxcuPlS_l:
.text._Z8getmaxcuPlS_l:
[----:B------:R-:W-:Y:S01]  /*0000*/  LDC R1, c[0x0][0x37c] ;  /* 0x0000df00ff017b82 */ /* 0x000fe20000000800 */
[----:B------:R-:W0:Y:S01]  /*0010*/  S2R R0, SR_TID.X ;  /* 0x0000000000007919 */ /* 0x000e220000002100 */
[----:B------:R-:W0:Y:S01]  /*0020*/  LDCU.64 UR8, c[0x0][0x390] ;  /* 0x00007200ff0877ac */ /* 0x000e220008000a00 */
[----:B------:R-:W1:Y:S01]  /*0030*/  LDCU.64 UR6, c[0x0][0x358] ;  /* 0x00006b00ff0677ac */ /* 0x000e620008000a00 */
[----:B0-----:R-:W-:-:S04]  /*0040*/  ISETP.GE.U32.AND P1, PT, R0, UR8, PT ;  /* 0x0000000800007c0c */ /* 0x001fc8000bf26070 */
[----:B------:R-:W-:-:S13]  /*0050*/  ISETP.GE.AND.EX P1, PT, RZ, UR9, PT, P1 ;  /* 0x00000009ff007c0c */ /* 0x000fda000bf26310 */
[----:B------:R-:W0:Y:S02]  /*0060*/  @!P1 LDC.64 R6, c[0x0][0x380] ;  /* 0x0000e000ff069b82 */ /* 0x000e240000000a00 */
[----:B0-----:R-:W-:-:S04]  /*0070*/  @!P1 LEA R6, P0, R0, R6, 0x3 ;  /* 0x0000000600069211 */ /* 0x001fc800078018ff */
[----:B------:R-:W-:-:S05]  /*0080*/  @!P1 LEA.HI.X R7, R0, R7, RZ, 0x3, P0 ;  /* 0x0000000700079211 */ /* 0x000fca00000f1cff */
[----:B-1----:R0:W2:Y:S01]  /*0090*/  @!P1 LDG.E.64 R2, desc[UR6][R6.64] ;  /* 0x0000000606029981 */ /* 0x0020a2000c1e1b00 */
[----:B------:R-:W1:Y:S01]  /*00a0*/  S2UR UR5, SR_CgaCtaId ;  /* 0x00000000000579c3 */ /* 0x000e620000008800 */
[C---:B------:R-:W-:Y:S01]  /*00b0*/  IADD3 R5, P0, PT, R0.reuse, 0x80, RZ ;  /* 0x0000008000057810 */ /* 0x040fe20007f1e0ff */
[----:B------:R-:W-:Y:S01]  /*00c0*/  UMOV UR4, 0x400 ;  /* 0x0000040000047882 */ /* 0x000fe20000000000 */
[C---:B------:R-:W-:Y:S01]  /*00d0*/  IADD3 R4, P3, PT, R0.reuse, 0x40, RZ ;  /* 0x0000004000047810 */ /* 0x040fe20007f7e0ff */
[----:B------:R-:W-:Y:S01]  /*00e0*/  BSSY.RECONVERGENT B0, `(.L_x_0) ;  /* 0x0000024000007945 */ /* 0x000fe20003800200 */
[----:B------:R-:W-:Y:S02]  /*00f0*/  ISETP.GE.U32.AND P4, PT, R5, UR8, PT ;  /* 0x0000000805007c0c */ /* 0x000fe4000bf86070 */
[----:B------:R-:W-:Y:S01]  /*0100*/  IADD3 R8, P6, PT, R0, 0x20, RZ ;  /* 0x0000002000087810 */ /* 0x000fe20007fde0ff */
[----:B------:R-:W-:Y:S01]  /*0110*/  IMAD.X R12, RZ, RZ, RZ, P3 ;  /* 0x000000ffff0c7224 */ /* 0x000fe200018e06ff */
[----:B------:R-:W-:Y:S01]  /*0120*/  ISETP.GE.U32.AND P5, PT, R4, UR8, PT ;  /* 0x0000000804007c0c */ /* 0x000fe2000bfa6070 */
[----:B0-----:R-:W-:Y:S01]  /*0130*/  IMAD.X R7, RZ, RZ, RZ, P0 ;  /* 0x000000ffff077224 */ /* 0x001fe200000e06ff */
[C---:B------:R-:W-:Y:S01]  /*0140*/  IADD3 R4, P2, PT, R0.reuse, 0x10, RZ ;  /* 0x0000001000047810 */ /* 0x040fe20007f5e0ff */
[----:B------:R-:W-:Y:S01]  /*0150*/  IMAD.X R11, RZ, RZ, RZ, P6 ;  /* 0x000000ffff0b7224 */ /* 0x000fe200030e06ff */
[----:B------:R-:W-:-:S02]  /*0160*/  IADD3 R6, P6, PT, R0, 0x4, RZ ;  /* 0x0000000400067810 */ /* 0x000fc40007fde0ff */
[----:B------:R-:W-:Y:S01]  /*0170*/  ISETP.GE.AND.EX P4, PT, R7, UR9, PT, P4 ;  /* 0x0000000907007c0c */ /* 0x000fe2000bf86340 */
[----:B------:R-:W-:Y:S01]  /*0180*/  IMAD.X R10, RZ, RZ, RZ, P2 ;  /* 0x000000ffff0a7224 */ /* 0x000fe200010e06ff */
[----:B------:R-:W-:Y:S01]  /*0190*/  ISETP.GE.U32.AND P0, PT, R8, UR8, PT ;  /* 0x0000000808007c0c */ /* 0x000fe2000bf06070 */
[----:B------:R-:W-:Y:S01]  /*01a0*/  IMAD.X R8, RZ, RZ, RZ, P6 ;  /* 0x000000ffff087224 */ /* 0x000fe200030e06ff */
[C---:B------:R-:W-:Y:S02]  /*01b0*/  ISETP.GT.U32.OR P4, PT, R0.reuse, 0x7f, P4 ;  /* 0x0000007f0000780c */ /* 0x040fe40002784470 */
[----:B------:R-:W-:Y:S01]  /*01c0*/  IADD3 R13, P6, PT, R0, 0x1, RZ ;  /* 0x00000001000d7810 */ /* 0x000fe20007fde0ff */
[----:B-1----:R-:W-:-:S04]  /*01d0*/  ULEA UR4, UR5, UR4, 0x18 ;  /* 0x0000000405047291 */ /* 0x002fc8000f8ec0ff */
[----:B------:R-:W-:Y:S02]  /*01e0*/  IMAD.X R14, RZ, RZ, RZ, P6 ;  /* 0x000000ffff0e7224 */ /* 0x000fe400030e06ff */
[----:B------:R-:W-:-:S05]  /*01f0*/  LEA R5, R0, UR4, 0x3 ;  /* 0x0000000400057c11 */ /* 0x000fca000f8e18ff */
[----:B--2---:R0:W-:Y:S04]  /*0200*/  @!P1 STS.64 [R5], R2 ;  /* 0x0000000205009388 */ /* 0x0041e80000000a00 */
[----:B------:R0:W-:Y:S01]  /*0210*/  @P1 STS.64 [R5], RZ ;  /* 0x000000ff05001388 */ /* 0x0001e20000000a00 */
[----:B------:R-:W-:Y:S01]  /*0220*/  BAR.SYNC.DEFER_BLOCKING 0x0 ;  /* 0x0000000000007b1d */ /* 0x000fe20000010000 */
[----:B------:R-:W-:Y:S02]  /*0230*/  ISETP.GE.U32.AND P1, PT, R4, UR8, PT ;  /* 0x0000000804007c0c */ /* 0x000fe4000bf26070 */
[----:B------:R-:W-:-:S04]  /*0240*/  IADD3 R4, P3, PT, R0, 0x8, RZ ;  /* 0x0000000800047810 */ /* 0x000fc80007f7e0ff */
[----:B------:R-:W-:Y:S01]  /*0250*/  ISETP.GE.U32.AND P2, PT, R4, UR8, PT ;  /* 0x0000000804007c0c */ /* 0x000fe2000bf46070 */
[----:B------:R-:W-:Y:S01]  /*0260*/  IMAD.X R9, RZ, RZ, RZ, P3 ;  /* 0x000000ffff097224 */ /* 0x000fe200018e06ff */
[----:B------:R-:W-:-:S04]  /*0270*/  IADD3 R4, P3, PT, R0, 0x2, RZ ;  /* 0x0000000200047810 */ /* 0x000fc80007f7e0ff */
[----:B------:R-:W-:Y:S01]  /*0280*/  ISETP.GE.U32.AND P6, PT, R4, UR8, PT ;  /* 0x0000000804007c0c */ /* 0x000fe2000bfc6070 */
[----:B------:R-:W-:Y:S01]  /*0290*/  IMAD.X R15, RZ, RZ, RZ, P3 ;  /* 0x000000ffff0f7224 */ /* 0x000fe200018e06ff */
[----:B------:R-:W-:Y:S01]  /*02a0*/  ISETP.GE.U32.AND P3, PT, R6, UR8, PT ;  /* 0x0000000806007c0c */ /* 0x000fe2000bf66070 */
[----:B0-----:R-:W-:-:S12]  /*02b0*/  @P4 BRA `(.L_x_1) ;  /* 0x0000000000184947 */ /* 0x001fd80003800000 */
[----:B------:R-:W0:Y:S02]  /*02c0*/  LDS.64 R6, [R5+0x400] ;  /* 0x0004000005067984 */ /* 0x000e240000000a00 */
[----:B0-----:R-:W-:-:S04]  /*02d0*/  ISETP.GT.U32.AND P4, PT, R6, R2, PT ;  /* 0x000000020600720c */ /* 0x001fc80003f84070 */
[----:B------:R-:W-:-:S13]  /*02e0*/  ISETP.GT.AND.EX P4, PT, R7, R3, PT, P4 ;  /* 0x000000030700720c */ /* 0x000fda0003f84340 */
[----:B------:R0:W-:Y:S01]  /*02f0*/  @P4 STS.64 [R5], R6 ;  /* 0x0000000605004388 */ /* 0x0001e20000000a00 */
[----:B------:R-:W-:Y:S02]  /*0300*/  @P4 IMAD.MOV.U32 R2, RZ, RZ, R6 ;  /* 0x000000ffff024224 */ /* 0x000fe400078e0006 */
[----:B------:R-:W-:-:S07]  /*0310*/  @P4 IMAD.MOV.U32 R3, RZ, RZ, R7 ;  /* 0x000000ffff034224 */ /* 0x000fce00078e0007 */
.L_x_1:
[----:B------:R-:W-:Y:S05]  /*0320*/  BSYNC.RECONVERGENT B0 ;  /* 0x0000000000007941 */ /* 0x000fea0003800200 */
.L_x_0:
[----:B------:R-:W-:Y:S01]  /*0330*/  ISETP.GE.AND.EX P5, PT, R12, UR9, PT, P5 ;  /* 0x000000090c007c0c */ /* 0x000fe2000bfa6350 */
[----:B------:R-:W-:Y:S01]  /*0340*/  BAR.SYNC.DEFER_BLOCKING 0x0 ;  /* 0x0000000000007b1d */ /* 0x000fe20000010000 */
[----:B------:R-:W-:Y:S02]  /*0350*/  ISETP.GE.U32.AND P4, PT, R13, UR8, PT ;  /* 0x000000080d007c0c */ /* 0x000fe4000bf86070 */
[----:B------:R-:W-:Y:S02]  /*0360*/  ISETP.GT.U32.OR P5, PT, R0, 0x3f, P5 ;  /* 0x0000003f0000780c */ /* 0x000fe40002fa4470 */
[----:B------:R-:W-:Y:S01]  /*0370*/  ISETP.GE.AND.EX P0, PT, R11, UR9, PT, P0 ;  /* 0x000000090b007c0c */ /* 0x000fe2000bf06300 */
[----:B------:R-:W-:Y:S01]  /*0380*/  BSSY.RECONVERGENT B0, `(.L_x_2) ;  /* 0x000000d000007945 */ /* 0x000fe20003800200 */
[----:B------:R-:W-:Y:S02]  /*0390*/  ISETP.GE.AND.EX P1, PT, R10, UR9, PT, P1 ;  /* 0x000000090a007c0c */ /* 0x000fe4000bf26310 */
[----:B------:R-:W-:-:S02]  /*03a0*/  ISETP.GE.AND.EX P2, PT, R9, UR9, PT, P2 ;  /* 0x0000000909007c0c */ /* 0x000fc4000bf46320 */
[----:B------:R-:W-:Y:S02]  /*03b0*/  ISETP.GE.AND.EX P3, PT, R8, UR9, PT, P3 ;  /* 0x0000000908007c0c */ /* 0x000fe4000bf66330 */
[----:B------:R-:W-:Y:S02]  /*03c0*/  ISETP.GE.AND.EX P6, PT, R15, UR9, PT, P6 ;  /* 0x000000090f007c0c */ /* 0x000fe4000bfc6360 */
[----:B------:R-:W-:Y:S01]  /*03d0*/  ISETP.GE.AND.EX P4, PT, R14, UR9, PT, P4 ;  /* 0x000000090e007c0c */ /* 0x000fe2000bf86340 */
[----:B------:R-:W-:-:S12]  /*03e0*/  @P5 BRA `(.L_x_3) ;  /* 0x0000000000185947 */ /* 0x000fd80003800000 */
[----:B0-----:R-:W0:Y:S02]  /*03f0*/  LDS.64 R6, [R5+0x200] ;  /* 0x0002000005067984 */ /* 0x001e240000000a00 */
[----:B0-----:R-:W-:-:S04]  /*0400*/  ISETP.GT.U32.AND P5, PT, R6, R2, PT ;  /* 0x000000020600720c */ /* 0x001fc80003fa4070 */
[----:B------:R-:W-:-:S13]  /*0410*/  ISETP.GT.AND.EX P5, PT, R7, R3, PT, P5 ;  /* 0x000000030700720c */ /* 0x000fda0003fa4350 */
[----:B------:R1:W-:Y:S01]  /*0420*/  @P5 STS.64 [R5], R6 ;  /* 0x0000000605005388 */ /* 0x0003e20000000a00 */
[----:B------:R-:W-:Y:S02]  /*0430*/  @P5 IMAD.MOV.U32 R2, RZ, RZ, R6 ;  /* 0x000000ffff025224 */ /* 0x000fe400078e0006 */
[----:B------:R-:W-:-:S07]  /*0440*/  @P5 IMAD.MOV.U32 R3, RZ, RZ, R7 ;  /* 0x000000ffff035224 */ /* 0x000fce00078e0007 */
.L_x_3:
[----:B------:R-:W-:Y:S05]  /*0450*/  BSYNC.RECONVERGENT B0 ;  /* 0x0000000000007941 */ /* 0x000fea0003800200 */
.L_x_2:
[C---:B------:R-:W-:Y:S01]  /*0460*/  ISETP.GT.U32.OR P0, PT, R0.reuse, 0x1f, P0 ;  /* 0x0000001f0000780c */ /* 0x040fe20000704470 */
[----:B------:R-:W-:Y:S01]  /*0470*/  BAR.SYNC.DEFER_BLOCKING 0x0 ;  /* 0x0000000000007b1d */ /* 0x000fe20000010000 */
[C---:B------:R-:W-:Y:S02]  /*0480*/  ISETP.NE.AND P5, PT, R0.reuse, RZ, PT ;  /* 0x000000ff0000720c */ /* 0x040fe40003fa5270 */
[C---:B------:R-:W-:Y:S02]  /*0490*/  ISETP.GT.U32.OR P1, PT, R0.reuse, 0xf, P1 ;  /* 0x0000000f0000780c */ /* 0x040fe40000f24470 */
[C---:B------:R-:W-:Y:S01]  /*04a0*/  ISETP.GT.U32.OR P2, PT, R0.reuse, 0x7, P2 ;  /* 0x000000070000780c */ /* 0x040fe20001744470 */
[----:B------:R-:W-:Y:S01]  /*04b0*/  BSSY.RECONVERGENT B0, `(.L_x_4) ;  /* 0x000000b000007945 */ /* 0x000fe20003800200 */
[C---:B------:R-:W-:Y:S02]  /*04c0*/  ISETP.GT.U32.OR P3, PT, R0.reuse, 0x3, P3 ;  /* 0x000000030000780c */ /* 0x040fe40001f64470 */
[----:B------:R-:W-:-:S02]  /*04d0*/  ISETP.GT.U32.OR P6, PT, R0, 0x1, P6 ;  /* 0x000000010000780c */ /* 0x000fc400037c4470 */
[----:B------:R-:W-:Y:S01]  /*04e0*/  ISETP.NE.OR P4, PT, R0, RZ, P4 ;  /* 0x000000ff0000720c */ /* 0x000fe20002785670 */
[----:B------:R-:W-:-:S12]  /*04f0*/  @P0 BRA `(.L_x_5) ;  /* 0x0000000000180947 */ /* 0x000fd80003800000 */
[----:B01----:R-:W0:Y:S02]  /*0500*/  LDS.64 R6, [R5+0x100] ;  /* 0x0001000005067984 */ /* 0x003e240000000a00 */
[----:B0-----:R-:W-:-:S04]  /*0510*/  ISETP.GT.U32.AND P0, PT, R6, R2, PT ;  /* 0x000000020600720c */ /* 0x001fc80003f04070 */
[----:B------:R-:W-:-:S13]  /*0520*/  ISETP.GT.AND.EX P0, PT, R7, R3, PT, P0 ;  /* 0x000000030700720c */ /* 0x000fda0003f04300 */
[----:B------:R2:W-:Y:S01]  /*0530*/  @P0 STS.64 [R5], R6 ;  /* 0x0000000605000388 */ /* 0x0005e20000000a00 */
[----:B------:R-:W-:Y:S02]  /*0540*/  @P0 IMAD.MOV.U32 R2, RZ, RZ, R6 ;  /* 0x000000ffff020224 */ /* 0x000fe400078e0006 */
[----:B------:R-:W-:-:S07]  /*0550*/  @P0 IMAD.MOV.U32 R3, RZ, RZ, R7 ;  /* 0x000000ffff030224 */ /* 0x000fce00078e0007 */
.L_x_5:
[----:B------:R-:W-:Y:S05]  /*0560*/  BSYNC.RECONVERGENT B0 ;  /* 0x0000000000007941 */ /* 0x000fea0003800200 */
.L_x_4:
[----:B------:R-:W-:Y:S06]  /*0570*/  BAR.SYNC.DEFER_BLOCKING 0x0 ;  /* 0x0000000000007b1d */ /* 0x000fec0000010000 */
[----:B------:R-:W-:Y:S04]  /*0580*/  BSSY.RECONVERGENT B0, `(.L_x_6) ;  /* 0x0000008000007945 */ /* 0x000fe80003800200 */
[----:B------:R-:W-:Y:S05]  /*0590*/  @P1 BRA `(.L_x_7) ;  /* 0x0000000000181947 */ /* 0x000fea0003800000 */
[----:B012---:R-:W0:Y:S02]  /*05a0*/  LDS.64 R6, [R5+0x80] ;  /* 0x0000800005067984 */ /* 0x007e240000000a00 */
[----:B0-----:R-:W-:-:S04]  /*05b0*/  ISETP.GT.U32.AND P0, PT, R6, R2, PT ;  /* 0x000000020600720c */ /* 0x001fc80003f04070 */
[----:B------:R-:W-:-:S13]  /*05c0*/  ISETP.GT.AND.EX P0, PT, R7, R3, PT, P0 ;  /* 0x000000030700720c */ /* 0x000fda0003f04300 */
[----:B------:R3:W-:Y:S01]  /*05d0*/  @P0 STS.64 [R5], R6 ;  /* 0x0000000605000388 */ /* 0x0007e20000000a00 */
[----:B------:R-:W-:Y:S02]  /*05e0*/  @P0 IMAD.MOV.U32 R2, RZ, RZ, R6 ;  /* 0x000000ffff020224 */ /* 0x000fe400078e0006 */
[----:B------:R-:W-:-:S07]  /*05f0*/  @P0 IMAD.MOV.U32 R3, RZ, RZ, R7 ;  /* 0x000000ffff030224 */ /* 0x000fce00078e0007 */
.L_x_7:
[----:B------:R-:W-:Y:S05]  /*0600*/  BSYNC.RECONVERGENT B0 ;  /* 0x0000000000007941 */ /* 0x000fea0003800200 */
.L_x_6:
[----:B------:R-:W-:Y:S06]  /*0610*/  BAR.SYNC.DEFER_BLOCKING 0x0 ;  /* 0x0000000000007b1d */ /* 0x000fec0000010000 */
[----:B------:R-:W-:Y:S04]  /*0620*/  BSSY.RECONVERGENT B0, `(.L_x_8) ;  /* 0x0000008000007945 */ /* 0x000fe80003800200 */
[----:B------:R-:W-:Y:S05]  /*0630*/  @P2 BRA `(.L_x_9) ;  /* 0x0000000000182947 */ /* 0x000fea0003800000 */
[----:B0123--:R-:W0:Y:S02]  /*0640*/  LDS.64 R6, [R5+0x40] ;  /* 0x0000400005067984 */ /* 0x00fe240000000a00 */
[----:B0-----:R-:W-:-:S04]  /*0650*/  ISETP.GT.U32.AND P0, PT, R6, R2, PT ;  /* 0x000000020600720c */ /* 0x001fc80003f04070 */
[----:B------:R-:W-:-:S13]  /*0660*/  ISETP.GT.AND.EX P0, PT, R7, R3, PT, P0 ;  /* 0x000000030700720c */ /* 0x000fda0003f04300 */
[----:B------:R4:W-:Y:S01]  /*0670*/  @P0 STS.64 [R5], R6 ;  /* 0x0000000605000388 */ /* 0x0009e20000000a00 */
[----:B------:R-:W-:Y:S02]  /*0680*/  @P0 IMAD.MOV.U32 R2, RZ, RZ, R6 ;  /* 0x000000ffff020224 */ /* 0x000fe400078e0006 */
[----:B------:R-:W-:-:S07]  /*0690*/  @P0 IMAD.MOV.U32 R3, RZ, RZ, R7 ;  /* 0x000000ffff030224 */ /* 0x000fce00078e0007 */
.L_x_9:
[----:B------:R-:W-:Y:S05]  /*06a0*/  BSYNC.RECONVERGENT B0 ;  /* 0x0000000000007941 */ /* 0x000fea0003800200 */
.L_x_8:
[----:B------:R-:W-:Y:S06]  /*06b0*/  BAR.SYNC.DEFER_BLOCKING 0x0 ;  /* 0x0000000000007b1d */ /* 0x000fec0000010000 */
[----:B------:R-:W-:Y:S04]  /*06c0*/  BSSY.RECONVERGENT B0, `(.L_x_10) ;  /* 0x0000008000007945 */ /* 0x000fe80003800200 */
[----:B------:R-:W-:Y:S05]  /*06d0*/  @P3 BRA `(.L_x_11) ;  /* 0x0000000000183947 */ /* 0x000fea0003800000 */
[----:B01234-:R-:W0:Y:S02]  /*06e0*/  LDS.64 R6, [R5+0x20] ;  /* 0x0000200005067984 */ /* 0x01fe240000000a00 */
[----:B0-----:R-:W-:-:S04]  /*06f0*/  ISETP.GT.U32.AND P0, PT, R6, R2, PT ;  /* 0x000000020600720c */ /* 0x001fc80003f04070 */
[----:B------:R-:W-:-:S13]  /*0700*/  ISETP.GT.AND.EX P0, PT, R7, R3, PT, P0 ;  /* 0x000000030700720c */ /* 0x000fda0003f04300 */
[----:B------:R0:W-:Y:S01]  /*0710*/  @P0 STS.64 [R5], R6 ;  /* 0x0000000605000388 */ /* 0x0001e20000000a00 */
[----:B------:R-:W-:Y:S02]  /*0720*/  @P0 IMAD.MOV.U32 R2, RZ, RZ, R6 ;  /* 0x000000ffff020224 */ /* 0x000fe400078e0006 */
[----:B------:R-:W-:-:S07]  /*0730*/  @P0 IMAD.MOV.U32 R3, RZ, RZ, R7 ;  /* 0x000000ffff030224 */ /* 0x000fce00078e0007 */
.L_x_11:
[----:B------:R-:W-:Y:S05]  /*0740*/  BSYNC.RECONVERGENT B0 ;  /* 0x0000000000007941 */ /* 0x000fea0003800200 */
.L_x_10:
        /* <DEDUP_REMOVED lines=9> */
.L_x_13:
[----:B------:R-:W-:Y:S05]  /*07e0*/  BSYNC.RECONVERGENT B0 ;  /* 0x0000000000007941 */ /* 0x000fea0003800200 */
.L_x_12:
[----:B------:R-:W-:Y:S06]  /*07f0*/  BAR.SYNC.DEFER_BLOCKING 0x0 ;  /* 0x0000000000007b1d */ /* 0x000fec0000010000 */
[----:B------:R-:W-:Y:S04]  /*0800*/  BSSY.RECONVERGENT B0, `(.L_x_14) ;  /* 0x0000008000007945 */ /* 0x000fe80003800200 */
[----:B------:R-:W-:Y:S05]  /*0810*/  @P4 BRA `(.L_x_15) ;  /* 0x0000000000184947 */ /* 0x000fea0003800000 */
[----:B01234-:R-:W0:Y:S02]  /*0820*/  LDS.64 R6, [UR4+0x8] ;  /* 0x00000804ff067984 */ /* 0x01fe240008000a00 */
[----:B0-----:R-:W-:-:S04]  /*0830*/  ISETP.GT.U32.AND P0, PT, R6, R2, PT ;  /* 0x000000020600720c */ /* 0x001fc80003f04070 */
[----:B------:R-:W-:-:S13]  /*0840*/  ISETP.GT.AND.EX P0, PT, R7, R3, PT, P0 ;  /* 0x000000030700720c */ /* 0x000fda0003f04300 */
[----:B------:R0:W-:Y:S01]  /*0850*/  @P0 STS.64 [R5], R6 ;  /* 0x0000000605000388 */ /* 0x0001e20000000a00 */
[----:B------:R-:W-:Y:S02]  /*0860*/  @P0 IMAD.MOV.U32 R2, RZ, RZ, R6 ;  /* 0x000000ffff020224 */ /* 0x000fe400078e0006 */
[----:B------:R-:W-:-:S07]  /*0870*/  @P0 IMAD.MOV.U32 R3, RZ, RZ, R7 ;  /* 0x000000ffff030224 */ /* 0x000fce00078e0007 */
.L_x_15:
[----:B------:R-:W-:Y:S05]  /*0880*/  BSYNC.RECONVERGENT B0 ;  /* 0x0000000000007941 */ /* 0x000fea0003800200 */
.L_x_14:
[----:B------:R-:W-:Y:S05]  /*0890*/  @P5 EXIT ;  /* 0x000000000000594d */ /* 0x000fea0003800000 */
[----:B01234-:R-:W0:Y:S02]  /*08a0*/  LDC.64 R4, c[0x0][0x388] ;  /* 0x0000e200ff047b82 */ /* 0x01fe240000000a00 */
[----:B0-----:R-:W-:Y:S01]  /*08b0*/  STG.E.64 desc[UR6][R4.64], R2 ;  /* 0x0000000204007986 */ /* 0x001fe2000c101b06 */
[----:B------:R-:W-:Y:S05]  /*08c0*/  EXIT ;  /* 0x000000000000794d */ /* 0x000fea0003800000 */
.L_x_16:
[----:B------:R-:W-:-:S00]  /*08d0*/  BRA `(.L_x_16) ;  /* 0xfffffffc00fc7947 */ /* 0x000fc0000383ffff */
[----:B------:R-:W-:-:S00]  /*08e0*/  NOP ;  /* 0x0000000000007918 */ /* 0x000fc00000000000 */
        /* <DEDUP_REMOVED lines=9> */
.L_x_34:


//--------------------- .text._Z13getlocalmaxcuPlS_l --------------------------
	.section	.text._Z13getlocalmaxcuPlS_l,"ax",@progbits
	.align	128
        .global         _Z13getlocalmaxcuPlS_l
        .type           _Z13getlocalmaxcuPlS_l,@function
        .size           _Z13getlocalmaxcuPlS_l,(.L_x_35 - _Z13getlocalmaxcuPlS_l)
        .other          _Z13getlocalmaxcuPlS_l,@"STO_CUDA_ENTRY STV_DEFAULT"
_Z13getlocalmaxcuPlS_l:
.text._Z13getlocalmaxcuPlS_l:
[----:B------:R-:W-:Y:S01]  /*0000*/  LDC R1, c[0x0][0x37c] ;  /* 0x0000df00ff017b82 */ /* 0x000fe20000000800 */
[----:B------:R-:W0:Y:S01]  /*0010*/  S2R R0, SR_CTAID.X ;  /* 0x0000000000007919 */ /* 0x000e220000002500 */
[----:B------:R-:W0:Y:S01]  /*0020*/  LDCU UR4, c[0x0][0x360] ;  /* 0x00006c00ff0477ac */ /* 0x000e220008000800 */
[----:B------:R-:W1:Y:S01]  /*0030*/  S2R R4, SR_TID.X ;  /* 0x0000000000047919 */ /* 0x000e620000002100 */
[----:B------:R-:W2:Y:S01]  /*0040*/  LDCU.64 UR8, c[0x0][0x390] ;  /* 0x00007200ff0877ac */ /* 0x000ea20008000a00 */
[----:B------:R-:W3:Y:S01]  /*0050*/  LDCU.64 UR6, c[0x0][0x358] ;  /* 0x00006b00ff0677ac */ /* 0x000ee20008000a00 */
[----:B0-----:R-:W-:-:S05]  /*0060*/  IMAD R5, R0, UR4, RZ ;  /* 0x0000000400057c24 */ /* 0x001fca000f8e02ff */
[----:B-1----:R-:W-:-:S04]  /*0070*/  IADD3 R14, P1, PT, R5, R4, RZ ;  /* 0x00000004050e7210 */ /* 0x002fc80007f3e0ff */
[----:B--2---:R-:W-:Y:S01]  /*0080*/  ISETP.GE.U32.AND P0, PT, R14, UR8, PT ;  /* 0x000000080e007c0c */ /* 0x004fe2000bf06070 */
[----:B------:R-:W-:-:S05]  /*0090*/  IMAD.X R15, RZ, RZ, RZ, P1 ;  /* 0x000000ffff0f7224 */ /* 0x000fca00008e06ff */
[----:B------:R-:W-:-:S13]  /*00a0*/  ISETP.GE.AND.EX P0, PT, R15, UR9, PT, P0 ;  /* 0x000000090f007c0c */ /* 0x000fda000bf06300 */
[----:B------:R-:W0:Y:S02]  /*00b0*/  @!P0 LDC.64 R6, c[0x0][0x380] ;  /* 0x0000e000ff068b82 */ /* 0x000e240000000a00 */
[----:B0-----:R-:W-:-:S04]  /*00c0*/  @!P0 LEA R6, P1, R14, R6, 0x3 ;  /* 0x000000060e068211 */ /* 0x001fc800078218ff */
[----:B------:R-:W-:-:S05]  /*00d0*/  @!P0 LEA.HI.X R7, R14, R7, R15, 0x3, P1 ;  /* 0x000000070e078211 */ /* 0x000fca00008f1c0f */
[----:B---3--:R0:W2:Y:S01]  /*00e0*/  @!P0 LDG.E.64 R2, desc[UR6][R6.64] ;  /* 0x0000000606028981 */ /* 0x0080a2000c1e1b00 */
[----:B------:R-:W1:Y:S01]  /*00f0*/  S2UR UR5, SR_CgaCtaId ;  /* 0x00000000000579c3 */ /* 0x000e620000008800 */
[----:B------:R-:W-:Y:S01]  /*0100*/  UMOV UR4, 0x400 ;  /* 0x0000040000047882 */ /* 0x000fe20000000000 */
[C---:B------:R-:W-:Y:S01]  /*0110*/  IADD3 R9, P1, PT, R14.reuse, 0x80, RZ ;  /* 0x000000800e097810 */ /* 0x040fe20007f3e0ff */
[----:B------:R-:W-:Y:S01]  /*0120*/  BSSY.RECONVERGENT B0, `(.L_x_17) ;  /* 0x0000025000007945 */ /* 0x000fe20003800200 */
[C---:B------:R-:W-:Y:S02]  /*0130*/  IADD3 R8, P3, PT, R14.reuse, 0x40, RZ ;  /* 0x000000400e087810 */ /* 0x040fe40007f7e0ff */
[----:B------:R-:W-:Y:S02]  /*0140*/  ISETP.GE.U32.AND P4, PT, R9, UR8, PT ;  /* 0x0000000809007c0c */ /* 0x000fe4000bf86070 */
[----:B------:R-:W-:Y:S01]  /*0150*/  IADD3 R9, P6, PT, R14, 0x20, RZ ;  /* 0x000000200e097810 */ /* 0x000fe20007fde0ff */
[----:B------:R-:W-:Y:S01]  /*0160*/  IMAD.X R13, RZ, RZ, R15, P3 ;  /* 0x000000ffff0d7224 */ /* 0x000fe200018e060f */
[----:B------:R-:W-:-:S02]  /*0170*/  ISETP.GE.U32.AND P5, PT, R8, UR8, PT ;  /* 0x0000000808007c0c */ /* 0x000fc4000bfa6070 */
[C---:B------:R-:W-:Y:S01]  /*0180*/  IADD3 R8, P2, PT, R14.reuse, 0x10, RZ ;  /* 0x000000100e087810 */ /* 0x040fe20007f5e0ff */
[--C-:B------:R-:W-:Y:S01]  /*0190*/  IMAD.X R12, RZ, RZ, R15.reuse, P6 ;  /* 0x000000ffff0c7224 */ /* 0x100fe200030e060f */
[C---:B0-----:R-:W-:Y:S02]  /*01a0*/  IADD3 R7, P3, PT, R14.reuse, 0x8, RZ ;  /* 0x000000080e077810 */ /* 0x041fe40007f7e0ff */
[C---:B------:R-:W-:Y:S01]  /*01b0*/  IADD3 R6, P6, PT, R14.reuse, 0x4, RZ ;  /* 0x000000040e067810 */ /* 0x040fe20007fde0ff */
[--C-:B------:R-:W-:Y:S01]  /*01c0*/  IMAD.X R11, RZ, RZ, R15.reuse, P2 ;  /* 0x000000ffff0b7224 */ /* 0x100fe200010e060f */
[----:B------:R-:W-:Y:S01]  /*01d0*/  ISETP.GE.U32.AND P2, PT, R7, UR8, PT ;  /* 0x0000000807007c0c */ /* 0x000fe2000bf46070 */
[--C-:B------:R-:W-:Y:S01]  /*01e0*/  IMAD.X R10, RZ, RZ, R15.reuse, P3 ;  /* 0x000000ffff0a7224 */ /* 0x100fe200018e060f */
[----:B------:R-:W-:Y:S01]  /*01f0*/  IADD3 R7, P3, PT, R14, 0x2, RZ ;  /* 0x000000020e077810 */ /* 0x000fe20007f7e0ff */
[----:B------:R-:W-:Y:S01]  /*0200*/  IMAD.X R16, RZ, RZ, R15, P6 ;  /* 0x000000ffff107224 */ /* 0x000fe200030e060f */
[----:B-1----:R-:W-:-:S06]  /*0210*/  ULEA UR4, UR5, UR4, 0x18 ;  /* 0x0000000405047291 */ /* 0x002fcc000f8ec0ff */
[----:B------:R-:W-:-:S05]  /*0220*/  LEA R5, R4, UR4, 0x3 ;  /* 0x0000000404057c11 */ /* 0x000fca000f8e18ff */
[----:B--2---:R0:W-:Y:S04]  /*0230*/  @!P0 STS.64 [R5], R2 ;  /* 0x0000000205008388 */ /* 0x0041e80000000a00 */
[----:B------:R0:W-:Y:S01]  /*0240*/  @P0 STS.64 [R5], RZ ;  /* 0x000000ff05000388 */ /* 0x0001e20000000a00 */
[----:B------:R-:W-:Y:S01]  /*0250*/  BAR.SYNC.DEFER_BLOCKING 0x0 ;  /* 0x0000000000007b1d */ /* 0x000fe20000010000 */
[----:B------:R-:W-:Y:S01]  /*0260*/  ISETP.GE.U32.AND P0, PT, R9, UR8, PT ;  /* 0x0000000809007c0c */ /* 0x000fe2000bf06070 */
[--C-:B------:R-:W-:Y:S01]  /*0270*/  IMAD.X R9, RZ, RZ, R15.reuse, P1 ;  /* 0x000000ffff097224 */ /* 0x100fe200008e060f */
[----:B------:R-:W-:Y:S02]  /*0280*/  ISETP.GE.U32.AND P1, PT, R8, UR8, PT ;  /* 0x0000000808007c0c */ /* 0x000fe4000bf26070 */
[----:B------:R-:W-:Y:S01]  /*0290*/  IADD3 R8, P6, PT, R14, 0x1, RZ ;  /* 0x000000010e087810 */ /* 0x000fe20007fde0ff */
[----:B------:R-:W-:Y:S01]  /*02a0*/  IMAD.X R14, RZ, RZ, R15, P3 ;  /* 0x000000ffff0e7224 */ /* 0x000fe200018e060f */
[----:B------:R-:W-:-:S02]  /*02b0*/  ISETP.GE.AND.EX P4, PT, R9, UR9, PT, P4 ;  /* 0x0000000909007c0c */ /* 0x000fc4000bf86340 */
[----:B------:R-:W-:Y:S01]  /*02c0*/  ISETP.GE.U32.AND P3, PT, R6, UR8, PT ;  /* 0x0000000806007c0c */ /* 0x000fe2000bf66070 */
[----:B------:R-:W-:Y:S01]  /*02d0*/  IMAD.X R9, RZ, RZ, R15, P6 ;  /* 0x000000ffff097224 */ /* 0x000fe200030e060f */
[----:B------:R-:W-:Y:S02]  /*02e0*/  ISETP.GT.U32.OR P4, PT, R4, 0x7f, P4 ;  /* 0x0000007f0400780c */ /* 0x000fe40002784470 */
[----:B------:R-:W-:-:S11]  /*02f0*/  ISETP.GE.U32.AND P6, PT, R7, UR8, PT ;  /* 0x0000000807007c0c */ /* 0x000fd6000bfc6070 */
[----:B0-----:R-:W-:Y:S05]  /*0300*/  @P4 BRA `(.L_x_18) ;  /* 0x0000000000184947 */ /* 0x001fea0003800000 */
[----:B------:R-:W0:Y:S02]  /*0310*/  LDS.64 R6, [R5+0x400] ;  /* 0x0004000005067984 */ /* 0x000e240000000a00 */
[----:B0-----:R-:W-:-:S04]  /*0320*/  ISETP.GT.U32.AND P4, PT, R6, R2, PT ;  /* 0x000000020600720c */ /* 0x001fc80003f84070 */
[----:B------:R-:W-:-:S13]  /*0330*/  ISETP.GT.AND.EX P4, PT, R7, R3, PT, P4 ;  /* 0x000000030700720c */ /* 0x000fda0003f84340 */
[----:B------:R0:W-:Y:S01]  /*0340*/  @P4 STS.64 [R5], R6 ;  /* 0x0000000605004388 */ /* 0x0001e20000000a00 */
[----:B------:R-:W-:Y:S02]  /*0350*/  @P4 IMAD.MOV.U32 R2, RZ, RZ, R6 ;  /* 0x000000ffff024224 */ /* 0x000fe400078e0006 */
[----:B------:R-:W-:-:S07]  /*0360*/  @P4 IMAD.MOV.U32 R3, RZ, RZ, R7 ;  /* 0x000000ffff034224 */ /* 0x000fce00078e0007 */
.L_x_18:
[----:B------:R-:W-:Y:S05]  /*0370*/  BSYNC.RECONVERGENT B0 ;  /* 0x0000000000007941 */ /* 0x000fea0003800200 */
.L_x_17:
        /* <DEDUP_REMOVED lines=18> */
.L_x_20:
[----:B------:R-:W-:Y:S05]  /*04a0*/  BSYNC.RECONVERGENT B0 ;  /* 0x0000000000007941 */ /* 0x000fea0003800200 */
.L_x_19:
        /* <DEDUP_REMOVED lines=16> */
.L_x_22:
[----:B------:R-:W-:Y:S05]  /*05b0*/  BSYNC.RECONVERGENT B0 ;  /* 0x0000000000007941 */ /* 0x000fea0003800200 */
.L_x_21:
        /* <DEDUP_REMOVED lines=9> */
.L_x_24:
[----:B------:R-:W-:Y:S05]  /*0650*/  BSYNC.RECONVERGENT B0 ;  /* 0x0000000000007941 */ /* 0x000fea0003800200 */
.L_x_23:
        /* <DEDUP_REMOVED lines=9> */
.L_x_26:
[----:B------:R-:W-:Y:S05]  /*06f0*/  BSYNC.RECONVERGENT B0 ;  /* 0x0000000000007941 */ /* 0x000fea0003800200 */
.L_x_25:
        /* <DEDUP_REMOVED lines=9> */
.L_x_28:
[----:B------:R-:W-:Y:S05]  /*0790*/  BSYNC.RECONVERGENT B0 ;  /* 0x0000000000007941 */ /* 0x000fea0003800200 */
.L_x_27:
        /* <DEDUP_REMOVED lines=9> */
.L_x_30:
[----:B------:R-:W-:Y:S05]  /*0830*/  BSYNC.RECONVERGENT B0 ;  /* 0x0000000000007941 */ /* 0x000fea0003800200 */
.L_x_29:
        /* <DEDUP_REMOVED lines=9> */
.L_x_32:
[----:B------:R-:W-:Y:S05]  /*08d0*/  BSYNC.RECONVERGENT B0 ;  /* 0x0000000000007941 */ /* 0x000fea0003800200 */
.L_x_31:
[----:B------:R-:W-:Y:S05]  /*08e0*/  @P5 EXIT ;  /* 0x000000000000594d */ /* 0x000fea0003800000 */
[----:B01234-:R-:W0:Y:S02]  /*08f0*/  LDC.64 R4, c[0x0][0x388] ;  /* 0x0000e200ff047b82 */ /* 0x01fe240000000a00 */
[----:B0-----:R-:W-:-:S05]  /*0900*/  IMAD.WIDE.U32 R4, R0, 0x8, R4 ;  /* 0x0000000800047825 */ /* 0x001fca00078e0004 */
[----:B------:R-:W-:Y:S01]  /*0910*/  STG.E.64 desc[UR6][R4.64], R2 ;  /* 0x0000000204007986 */ /* 0x000fe2000c101b06 */
[----:B------:R-:W-:Y:S05]  /*0920*/  EXIT ;  /* 0x000000000000794d */ /* 0x000fea0003800000 */
.L_x_33:
        /* <DEDUP_REMOVED lines=13> */
.L_x_35:


//--------------------- .nv.shared._Z8getmaxcuPlS_l --------------------------
	.section	.nv.shared._Z8getmaxcuPlS_l,"aw",@nobits
	.sectionflags	@""
	.align	8
.nv.shared._Z8getmaxcuPlS_l:
	.zero		3072


//--------------------- .nv.shared.reserved.0     --------------------------
	.section	.nv.shared.reserved.0,"aw",@nobits
	.weak		__nv_reservedSMEM_offset_0_alias
	.size		__nv_reservedSMEM_offset_0_alias, 0, 64
	.other		__nv_reservedSMEM_offset_0_alias,@"STO_CUDA_RESERVED_SHARED STV_DEFAULT"
__nv_reservedSMEM_offset_0_alias:
	.zero		0
	.zero		64


//--------------------- .nv.shared._Z13getlocalmaxcuPlS_l --------------------------
	.section	.nv.shared._Z13getlocalmaxcuPlS_l,"aw",@nobits
	.sectionflags	@""
	.align	8
.nv.shared._Z13getlocalmaxcuPlS_l:
	.zero		3072


//--------------------- .nv.constant0._Z8getmaxcuPlS_l --------------------------
	.section	.nv.constant0._Z8getmaxcuPlS_l,"a",@progbits
	.sectionflags	@""
	.align	4
.nv.constant0._Z8getmaxcuPlS_l:
	.zero		920


//--------------------- .nv.constant0._Z13getlocalmaxcuPlS_l --------------------------
	.section	.nv.constant0._Z13getlocalmaxcuPlS_l,"a",@progbits
	.sectionflags	@""
	.align	4
.nv.constant0._Z13getlocalmaxcuPlS_l:
	.zero		920


//--------------------- SYMBOLS --------------------------

	.type		.nv.reservedSmem.offset0,@object
	.size		.nv.reservedSmem.offset0,0x4
	.type		.nv.reservedSmem.cap,@object
	.size		.nv.reservedSmem.cap,0x4
